	.headerflags	@"EF_CUDA_TEXMODE_UNIFIED EF_CUDA_64BIT_ADDRESS EF_CUDA_ACCELERATORS EF_CUDA_SM90 EF_CUDA_VIRTUAL_SM(EF_CUDA_SM90)"
	.elftype	@"ET_EXEC"


//--------------------- .nv.info                  --------------------------
	.section	.nv.info,"",@"SHT_CUDA_INFO"
	.align	4


	//----- nvinfo : EIATTR_REGCOUNT
	.align		4
        /*0000*/ 	.byte	0x04, 0x2f
        /*0002*/ 	.short	(.L_3 - .L_2)
	.align		4
.L_2:
        /*0004*/ 	.word	index@(triton_poi_fused__native_batch_norm_legit_no_training_convolution_hardtanh_10)
        /*0008*/ 	.word	0x00000016


	//----- nvinfo : EIATTR_MIN_STACK_SIZE
	.align		4
.L_3:
        /*000c*/ 	.byte	0x04, 0x12
        /*000e*/ 	.short	(.L_5 - .L_4)
	.align		4
.L_4:
        /*0010*/ 	.word	index@(triton_poi_fused__native_batch_norm_legit_no_training_convolution_hardtanh_10)
        /*0014*/ 	.word	0x00000000


	//----- nvinfo : EIATTR_FRAME_SIZE
	.align		4
.L_5:
        /*0018*/ 	.byte	0x04, 0x11
        /*001a*/ 	.short	(.L_7 - .L_6)
	.align		4
.L_6:
        /*001c*/ 	.word	index@(triton_poi_fused__native_batch_norm_legit_no_training_convolution_hardtanh_10)
        /*0020*/ 	.word	0x00000000


	//----- nvinfo : EIATTR_MIN_STACK_SIZE
	.align		4
.L_7:
        /*0024*/ 	.byte	0x04, 0x12
        /*0026*/ 	.short	(.L_9 - .L_8)
	.align		4
.L_8:
        /*0028*/ 	.word	index@(triton_poi_fused__native_batch_norm_legit_no_training_convolution_hardtanh_10)
        /*002c*/ 	.word	0x00000000
.L_9:


//--------------------- .nv.info.triton_poi_fused__native_batch_norm_legit_no_training_convolution_hardtanh_10 --------------------------
	.section	.nv.info.triton_poi_fused__native_batch_norm_legit_no_training_convolution_hardtanh_10,"",@"SHT_CUDA_INFO"
	.sectionflags	@""
	.align	4


	//----- nvinfo : EIATTR_CUDA_API_VERSION
	.align		4
        /*0000*/ 	.byte	0x04, 0x37
        /*0002*/ 	.short	(.L_11 - .L_10)
.L_10:
        /*0004*/ 	.word	0x0000007c


	//----- nvinfo : EIATTR_KPARAM_INFO
	.align		4
.L_11:
        /*0008*/ 	.byte	0x04, 0x17
        /*000a*/ 	.short	(.L_13 - .L_12)
.L_12:
        /*000c*/ 	.word	0x00000000
        /*0010*/ 	.short	0x0007
        /*0012*/ 	.short	0x0038
        /*0014*/ 	.byte	0x00, 0xf0, 0x11, 0x00


	//----- nvinfo : EIATTR_KPARAM_INFO
	.align		4
.L_13:
        /*0018*/ 	.byte	0x04, 0x17
        /*001a*/ 	.short	(.L_15 - .L_14)
.L_14:
        /*001c*/ 	.word	0x00000000
        /*0020*/ 	.short	0x0006
        /*0022*/ 	.short	0x0030
        /*0024*/ 	.byte	0x00, 0xf4, 0x21, 0x00


	//----- nvinfo : EIATTR_KPARAM_INFO
	.align		4
.L_15:
        /*0028*/ 	.byte	0x04, 0x17
        /*002a*/ 	.short	(.L_17 - .L_16)
.L_16:
        /*002c*/ 	.word	0x00000000
        /*0030*/ 	.short	0x0005
        /*0032*/ 	.short	0x0028
        /*0034*/ 	.byte	0x00, 0xf4, 0x21, 0x00


	//----- nvinfo : EIATTR_KPARAM_INFO
	.align		4
.L_17:
        /*0038*/ 	.byte	0x04, 0x17
        /*003a*/ 	.short	(.L_19 - .L_18)
.L_18:
        /*003c*/ 	.word	0x00000000
        /*0040*/ 	.short	0x0004
        /*0042*/ 	.short	0x0020
        /*0044*/ 	.byte	0x00, 0xf4, 0x21, 0x00


	//----- nvinfo : EIATTR_KPARAM_INFO
	.align		4
.L_19:
        /*0048*/ 	.byte	0x04, 0x17
        /*004a*/ 	.short	(.L_21 - .L_20)
.L_20:
        /*004c*/ 	.word	0x00000000
        /*0050*/ 	.short	0x0003
        /*0052*/ 	.short	0x0018
        /*0054*/ 	.byte	0x00, 0xf4, 0x21, 0x00


	//----- nvinfo : EIATTR_KPARAM_INFO
	.align		4
.L_21:
        /*0058*/ 	.byte	0x04, 0x17
        /*005a*/ 	.short	(.L_23 - .L_22)
.L_22:
        /*005c*/ 	.word	0x00000000
        /*0060*/ 	.short	0x0002
        /*0062*/ 	.short	0x0010
        /*0064*/ 	.byte	0x00, 0xf4, 0x21, 0x00


	//----- nvinfo : EIATTR_KPARAM_INFO
	.align		4
.L_23:
        /*0068*/ 	.byte	0x04, 0x17
        /*006a*/ 	.short	(.L_25 - .L_24)
.L_24:
        /*006c*/ 	.word	0x00000000
        /*0070*/ 	.short	0x0001
        /*0072*/ 	.short	0x0008
        /*0074*/ 	.byte	0x00, 0xf4, 0x21, 0x00


	//----- nvinfo : EIATTR_KPARAM_INFO
	.align		4
.L_25:
        /*0078*/ 	.byte	0x04, 0x17
        /*007a*/ 	.short	(.L_27 - .L_26)
.L_26:
        /*007c*/ 	.word	0x00000000
        /*0080*/ 	.short	0x0000
        /*0082*/ 	.short	0x0000
        /*0084*/ 	.byte	0x00, 0xf4, 0x21, 0x00


	//----- nvinfo : EIATTR_SPARSE_MMA_MASK
	.align		4
.L_27:
        /*0088*/ 	.byte	0x03, 0x50
        /*008a*/ 	.short	0x0000


	//----- nvinfo : EIATTR_MAXREG_COUNT
	.align		4
        /*008c*/ 	.byte	0x03, 0x1b
        /*008e*/ 	.short	0x00ff


	//----- nvinfo : EIATTR_EXIT_INSTR_OFFSETS
	.align		4
        /*0090*/ 	.byte	0x04, 0x1c
        /*0092*/ 	.short	(.L_29 - .L_28)


	//   ....[0]....
.L_28:
        /*0094*/ 	.word	0x00000480


	//----- nvinfo : EIATTR_REQNTID
	.align		4
.L_29:
        /*0098*/ 	.byte	0x04, 0x10
        /*009a*/ 	.short	(.L_31 - .L_30)
.L_30:
        /*009c*/ 	.word	0x00000100
        /*00a0*/ 	.word	0x00000001
        /*00a4*/ 	.word	0x00000001


	//----- nvinfo : EIATTR_CBANK_PARAM_SIZE
	.align		4
.L_31:
        /*00a8*/ 	.byte	0x03, 0x19
        /*00aa*/ 	.short	0x003c


	//----- nvinfo : EIATTR_PARAM_CBANK
	.align		4
        /*00ac*/ 	.byte	0x04, 0x0a
        /*00ae*/ 	.short	(.L_33 - .L_32)
	.align		4
.L_32:
        /*00b0*/ 	.word	index@(.nv.constant0.triton_poi_fused__native_batch_norm_legit_no_training_convolution_hardtanh_10)
        /*00b4*/ 	.short	0x0210
        /*00b6*/ 	.short	0x003c


	//----- nvinfo : EIATTR_SW_WAR
	.align		4
.L_33:
        /*00b8*/ 	.byte	0x04, 0x36
        /*00ba*/ 	.short	(.L_35 - .L_34)
.L_34:
        /*00bc*/ 	.word	0x00000008
.L_35:


//--------------------- .nv.callgraph             --------------------------
	.section	.nv.callgraph,"",@"SHT_CUDA_CALLGRAPH"
	.align	4
	.sectionentsize	8
	.align		4
        /*0000*/ 	.word	0x00000000
	.align		4
        /*0004*/ 	.word	0xffffffff
	.align		4
        /*0008*/ 	.word	0x00000000
	.align		4
        /*000c*/ 	.word	0xfffffffe
	.align		4
        /*0010*/ 	.word	0x00000000
	.align		4
        /*0014*/ 	.word	0xfffffffd
	.align		4
        /*0018*/ 	.word	0x00000000
	.align		4
        /*001c*/ 	.word	0xfffffffc


//--------------------- .nv.constant4             --------------------------
	.section	.nv.constant4,"a",@progbits
	.align	8
	.align		8
.nv.constant4:
        /*0000*/ 	.dword	_$_str
	.align		8
        /*0008*/ 	.dword	_$_str_$_2


//--------------------- .text.triton_poi_fused__native_batch_norm_legit_no_training_convolution_hardtanh_10 --------------------------
	.section	.text.triton_poi_fused__native_batch_norm_legit_no_training_convolution_hardtanh_10,"ax",@progbits
	.align	128
        .global         triton_poi_fused__native_batch_norm_legit_no_training_convolution_hardtanh_10
        .type           triton_poi_fused__native_batch_norm_legit_no_training_convolution_hardtanh_10,@function
        .size           triton_poi_fused__native_batch_norm_legit_no_training_convolution_hardtanh_10,(.L_x_1 - triton_poi_fused__native_batch_norm_legit_no_training_convolution_hardtanh_10)
        .other          triton_poi_fused__native_batch_norm_legit_no_training_convolution_hardtanh_10,@"STO_CUDA_ENTRY STV_DEFAULT"
triton_poi_fused__native_batch_norm_legit_no_training_convolution_hardtanh_10:
.text.triton_poi_fused__native_batch_norm_legit_no_training_convolution_hardtanh_10:
[----:B------:R-:W-:Y:S01]  /*0000*/  LDC R1, c[0x0][0x28] ;  /* 0x00000a00ff017b82 */ /* 0x000fe20000000800 */
[----:B------:R-:W1:Y:S07]  /*0010*/  S2R R0, SR_TID.X ;  /* 0x0000000000007919 */ /* 0x000e6e0000002100 */
[----:B------:R-:W2:Y:S01]  /*0020*/  LDC.64 R4, c[0x0][0x228] ;  /* 0x00008a00ff047b82 */ /* 0x000ea20000000a00 */
[----:B------:R-:W-:Y:S01]  /*0030*/  ULDC.64 UR4, c[0x0][0x208] ;  /* 0x0000820000047ab9 */ /* 0x000fe20000000a00 */
[----:B------:R-:W3:Y:S06]  /*0040*/  S2R R3, SR_CTAID.X ;  /* 0x0000000000037919 */ /* 0x000eec0000002500 */
[----:B------:R-:W4:Y:S08]  /*0050*/  LDC.64 R12, c[0x0][0x218] ;  /* 0x00008600ff0c7b82 */ /* 0x000f300000000a00 */
[----:B------:R-:W5:Y:S08]  /*0060*/  LDC.64 R14, c[0x0][0x220] ;  /* 0x00008800ff0e7b82 */ /* 0x000f700000000a00 */
[----:B------:R-:W5:Y:S01]  /*0070*/  LDC.64 R10, c[0x0][0x238] ;  /* 0x00008e00ff0a7b82 */ /* 0x000f620000000a00 */
[----:B-1----:R-:W-:-:S07]  /*0080*/  SHF.L.U32 R0, R0, 0x1, RZ ;  /* 0x0000000100007819 */ /* 0x002fce00000006ff */
[----:B------:R-:W1:Y:S01]  /*0090*/  LDC.64 R16, c[0x0][0x230] ;  /* 0x00008c00ff107b82 */ /* 0x000e620000000a00 */
[----:B------:R-:W-:-:S04]  /*00a0*/  LOP3.LUT R0, R0, 0x1fe, RZ, 0xc0, !PT ;  /* 0x000001fe00007812 */ /* 0x000fc800078ec0ff */
[----:B---3--:R-:W-:-:S05]  /*00b0*/  LEA R0, R3, R0, 0x9 ;  /* 0x0000000003007211 */ /* 0x008fca00078e48ff */
[----:B------:R-:W-:-:S05]  /*00c0*/  IMAD.HI R2, R0, 0x2aaaaaab, RZ ;  /* 0x2aaaaaab00027827 */ /* 0x000fca00078e02ff */
[----:B------:R-:W-:-:S04]  /*00d0*/  SHF.R.U32.HI R3, RZ, 0x1f, R2 ;  /* 0x0000001fff037819 */ /* 0x000fc80000011602 */
[----:B------:R-:W-:-:S05]  /*00e0*/  LEA.HI R3, R2, R3, RZ, 0x1e ;  /* 0x0000000302037211 */ /* 0x000fca00078ff0ff */
[----:B------:R-:W-:Y:S02]  /*00f0*/  IMAD R8, R3, -0x18, R0 ;  /* 0xffffffe803087824 */ /* 0x000fe400078e0200 */
[----:B------:R-:W3:Y:S02]  /*0100*/  LDC.64 R2, c[0x0][0x210] ;  /* 0x00008400ff027b82 */ /* 0x000ee40000000a00 */
[----:B--2---:R-:W-:-:S06]  /*0110*/  IMAD.WIDE R4, R8, 0x4, R4 ;  /* 0x0000000408047825 */ /* 0x004fcc00078e0204 */
[----:B------:R-:W2:Y:S01]  /*0120*/  LDG.E.EL.64 R4, desc[UR4][R4.64] ;  /* 0x0000000404047981 */ /* 0x000ea2000c2e1b00 */
[----:B----4-:R-:W-:-:S04]  /*0130*/  IMAD.WIDE R12, R8, 0x4, R12 ;  /* 0x00000004080c7825 */ /* 0x010fc800078e020c */
[C---:B-----5:R-:W-:Y:S02]  /*0140*/  IMAD.WIDE R14, R8.reuse, 0x4, R14 ;  /* 0x00000004080e7825 */ /* 0x060fe400078e020e */
[----:B------:R-:W4:Y:S02]  /*0150*/  LDG.E.EL.64 R12, desc[UR4][R12.64] ;  /* 0x000000040c0c7981 */ /* 0x000f24000c2e1b00 */
[C---:B0-----:R-:W-:Y:S02]  /*0160*/  IMAD.WIDE R10, R8.reuse, 0x4, R10 ;  /* 0x00000004080a7825 */ /* 0x041fe400078e020a */
[----:B------:R-:W5:Y:S02]  /*0170*/  LDG.E.EL.64 R14, desc[UR4][R14.64] ;  /* 0x000000040e0e7981 */ /* 0x000f64000c2e1b00 */
[----:B-1----:R-:W-:Y:S02]  /*0180*/  IMAD.WIDE R16, R8, 0x4, R16 ;  /* 0x0000000408107825 */ /* 0x002fe400078e0210 */
[----:B------:R-:W4:Y:S02]  /*0190*/  LDG.E.EL.64 R10, desc[UR4][R10.64] ;  /* 0x000000040a0a7981 */ /* 0x000f24000c2e1b00 */
[----:B---3--:R-:W-:-:S02]  /*01a0*/  IMAD.WIDE R2, R0, 0x4, R2 ;  /* 0x0000000400027825 */ /* 0x008fc400078e0202 */
[----:B------:R-:W3:Y:S04]  /*01b0*/  LDG.E.EL.64 R8, desc[UR4][R16.64] ;  /* 0x0000000410087981 */ /* 0x000ee8000c2e1b00 */
[----:B------:R-:W4:Y:S01]  /*01c0*/  LDG.E.64 R6, desc[UR4][R2.64] ;  /* 0x0000000402067981 */ /* 0x000f22000c1e1b00 */
[----:B--2---:R-:W-:Y:S01]  /*01d0*/  FADD R4, R4, 9.9999997473787516356e-06 ;  /* 0x3727c5ac04047421 */ /* 0x004fe20000000000 */
[----:B------:R-:W-:-:S03]  /*01e0*/  FADD R5, R5, 9.9999997473787516356e-06 ;  /* 0x3727c5ac05057421 */ /* 0x000fc60000000000 */
[----:B------:R-:W0:Y:S08]  /*01f0*/  MUFU.SQRT R18, R4 ;  /* 0x0000000400127308 */ /* 0x000e300000002000 */
[----:B------:R-:W1:Y:S01]  /*0200*/  MUFU.SQRT R19, R5 ;  /* 0x0000000500137308 */ /* 0x000e620000002000 */
[C---:B0-----:R-:W-:Y:S02]  /*0210*/  FSETP.GT.AND P0, PT, R18.reuse, 8.50705917302346158658e+37, PT ;  /* 0x7e8000001200780b */ /* 0x041fe40003f04000 */
[----:B------:R-:W-:-:S02]  /*0220*/  FSETP.GEU.AND P2, PT, R18, 1.175494350822287508e-38, PT ;  /* 0x008000001200780b */ /* 0x000fc40003f4e000 */
[C---:B-1----:R-:W-:Y:S02]  /*0230*/  FSETP.GT.AND P1, PT, R19.reuse, 8.50705917302346158658e+37, PT ;  /* 0x7e8000001300780b */ /* 0x042fe40003f24000 */
[----:B------:R-:W-:-:S07]  /*0240*/  FSETP.GEU.AND P3, PT, R19, 1.175494350822287508e-38, PT ;  /* 0x008000001300780b */ /* 0x000fce0003f6e000 */
[----:B------:R-:W-:Y:S01]  /*0250*/  @P0 FMUL R18, R18, 0.25 ;  /* 0x3e80000012120820 */ /* 0x000fe20000400000 */
[----:B------:R-:W-:-:S03]  /*0260*/  HFMA2.MMA R4, -RZ, RZ, 1.625, 0 ;  /* 0x3e800000ff047435 */ /* 0x000fc600000001ff */
[----:B------:R-:W-:Y:S01]  /*0270*/  @!P2 FMUL R18, R18, 16777216 ;  /* 0x4b8000001212a820 */ /* 0x000fe20000400000 */
[----:B------:R-:W-:-:S04]  /*0280*/  @P1 FMUL R19, R19, 0.25 ;  /* 0x3e80000013131820 */ /* 0x000fc80000400000 */
[----:B------:R-:W-:Y:S01]  /*0290*/  @!P3 FMUL R19, R19, 16777216 ;  /* 0x4b8000001313b820 */ /* 0x000fe20000400000 */
[----:B------:R-:W0:Y:S01]  /*02a0*/  MUFU.RCP R18, R18 ;  /* 0x0000001200127308 */ /* 0x000e220000001000 */
[----:B------:R-:W-:-:S07]  /*02b0*/  FSEL R5, R4, 1, P0 ;  /* 0x3f80000004057808 */ /* 0x000fce0000000000 */
[----:B------:R-:W1:Y:S01]  /*02c0*/  MUFU.RCP R19, R19 ;  /* 0x0000001300137308 */ /* 0x000e620000001000 */
[----:B------:R-:W-:Y:S01]  /*02d0*/  FSEL R4, R4, 1, P1 ;  /* 0x3f80000004047808 */ /* 0x000fe20000800000 */
[----:B------:R-:W-:Y:S01]  /*02e0*/  @!P2 FMUL R5, R5, 16777216 ;  /* 0x4b8000000505a820 */ /* 0x000fe20000400000 */
[----:B----4-:R-:W-:Y:S01]  /*02f0*/  FADD R6, R6, R12 ;  /* 0x0000000c06067221 */ /* 0x010fe20000000000 */
[----:B------:R-:W-:Y:S02]  /*0300*/  FADD R7, R7, R13 ;  /* 0x0000000d07077221 */ /* 0x000fe40000000000 */
[----:B------:R-:W-:Y:S01]  /*0310*/  @!P3 FMUL R4, R4, 16777216 ;  /* 0x4b8000000404b820 */ /* 0x000fe20000400000 */
[----:B0-----:R-:W-:Y:S01]  /*0320*/  FMUL R5, R18, R5 ;  /* 0x0000000512057220 */ /* 0x001fe20000400000 */
[----:B-----5:R-:W-:Y:S01]  /*0330*/  FADD R14, -R14, R6 ;  /* 0x000000060e0e7221 */ /* 0x020fe20000000100 */
[----:B------:R-:W-:Y:S01]  /*0340*/  FADD R15, -R15, R7 ;  /* 0x000000070f0f7221 */ /* 0x000fe20000000100 */
[----:B-1----:R-:W-:-:S02]  /*0350*/  FMUL R4, R19, R4 ;  /* 0x0000000413047220 */ /* 0x002fc40000400000 */
[----:B------:R-:W-:Y:S02]  /*0360*/  FMUL R13, R14, R5 ;  /* 0x000000050e0d7220 */ /* 0x000fe40000400000 */
[----:B------:R-:W-:Y:S02]  /*0370*/  FMUL R12, R15, R4 ;  /* 0x000000040f0c7220 */ /* 0x000fe40000400000 */
[----:B---3--:R-:W-:Y:S01]  /*0380*/  FFMA R8, R8, R13, R10 ;  /* 0x0000000d08087223 */ /* 0x008fe2000000000a */
[----:B------:R-:W0:Y:S01]  /*0390*/  LDC.64 R4, c[0x0][0x240] ;  /* 0x00009000ff047b82 */ /* 0x000e220000000a00 */
[----:B------:R-:W-:-:S03]  /*03a0*/  FFMA R9, R9, R12, R11 ;  /* 0x0000000c09097223 */ /* 0x000fc6000000000b */
[C---:B------:R-:W-:Y:S02]  /*03b0*/  FSETP.GTU.AND P0, PT, R8.reuse, RZ, PT ;  /* 0x000000ff0800720b */ /* 0x040fe40003f0c000 */
[C---:B------:R-:W-:Y:S02]  /*03c0*/  FSETP.GTU.AND P1, PT, R9.reuse, RZ, PT ;  /* 0x000000ff0900720b */ /* 0x040fe40003f2c000 */
[----:B------:R-:W-:Y:S02]  /*03d0*/  FSEL R8, R8, RZ, P0 ;  /* 0x000000ff08087208 */ /* 0x000fe40000000000 */
[----:B------:R-:W-:Y:S02]  /*03e0*/  FSEL R9, R9, RZ, P1 ;  /* 0x000000ff09097208 */ /* 0x000fe40000800000 */
[----:B------:R-:W-:Y:S02]  /*03f0*/  FSETP.GEU.AND P2, PT, R8, 6, PT ;  /* 0x40c000000800780b */ /* 0x000fe40003f4e000 */
[----:B------:R-:W-:-:S02]  /*0400*/  FSETP.GEU.AND P3, PT, R9, 6, PT ;  /* 0x40c000000900780b */ /* 0x000fc40003f6e000 */
[----:B------:R-:W-:Y:S02]  /*0410*/  FSETP.NAN.AND P0, PT, R8, R8, PT ;  /* 0x000000080800720b */ /* 0x000fe40003f08000 */
[----:B------:R-:W-:Y:S01]  /*0420*/  FSETP.NAN.AND P1, PT, R9, R9, PT ;  /* 0x000000090900720b */ /* 0x000fe20003f28000 */
[----:B------:R-:W-:Y:S01]  /*0430*/  STG.E.64 desc[UR4][R2.64], R6 ;  /* 0x0000000602007986 */ /* 0x000fe2000c101b04 */
[----:B0-----:R-:W-:-:S05]  /*0440*/  IMAD.WIDE R4, R0, 0x4, R4 ;  /* 0x0000000400047825 */ /* 0x001fca00078e0204 */
[----:B------:R-:W-:Y:S02]  /*0450*/  @P2 SEL R8, R8, 0x40c00000, P0 ;  /* 0x40c0000008082807 */ /* 0x000fe40000000000 */
[----:B------:R-:W-:-:S05]  /*0460*/  @P3 SEL R9, R9, 0x40c00000, P1 ;  /* 0x40c0000009093807 */ /* 0x000fca0000800000 */
[----:B------:R-:W-:Y:S01]  /*0470*/  STG.E.64 desc[UR4][R4.64], R8 ;  /* 0x0000000804007986 */ /* 0x000fe2000c101b04 */
[----:B------:R-:W-:Y:S05]  /*0480*/  EXIT ;  /* 0x000000000000794d */ /* 0x000fea0003800000 */
.L_x_0:
[----:B------:R-:W-:-:S00]  /*0490*/  BRA `(.L_x_0) ;  /* 0xfffffffc00fc7947 */ /* 0x000fc0000383ffff */
[----:B------:R-:W-:-:S00]  /*04a0*/  NOP ;  /* 0x0000000000007918 */ /* 0x000fc00000000000 */
        /* <DEDUP_REMOVED lines=13> */
.L_x_1:


//--------------------- .nv.global.init           --------------------------
	.section	.nv.global.init,"aw",@progbits
.nv.global.init:
	.type		_$_str,@object
	.size		_$_str,(_$_str_$_2 - _$_str)
_$_str:
        /*0000*/ 	.byte	0x5f, 0x5f, 0x43, 0x55, 0x44, 0x41, 0x5f, 0x46, 0x54, 0x5a, 0x00
	.type		_$_str_$_2,@object
	.size		_$_str_$_2,(.L_1 - _$_str_$_2)
_$_str_$_2:
        /*000b*/ 	.byte	0x5f, 0x5f, 0x43, 0x55, 0x44, 0x41, 0x5f, 0x50, 0x52, 0x45, 0x43, 0x5f, 0x53, 0x51, 0x52, 0x54
        /*001b*/ 	.byte	0x00
.L_1:


//--------------------- .nv.constant0.triton_poi_fused__native_batch_norm_legit_no_training_convolution_hardtanh_10 --------------------------
	.section	.nv.constant0.triton_poi_fused__native_batch_norm_legit_no_training_convolution_hardtanh_10,"a",@progbits
	.sectionflags	@""
	.align	4
.nv.constant0.triton_poi_fused__native_batch_norm_legit_no_training_convolution_hardtanh_10:
	.zero		588
